//
// Generated by NVIDIA NVVM Compiler
//
// Compiler Build ID: CL-36424714
// Cuda compilation tools, release 13.0, V13.0.88
// Based on NVVM 20.0.0
//

.version 9.0
.target sm_100
.address_size 64

	// .globl	_ZN3cub18CUB_300001_SM_10006detail11EmptyKernelIvEEvv
.global .align 1 .b8 _ZN41_INTERNAL_5f073da1_4_k_cu_8d4eabfa_1659764cuda3std3__45__cpo5beginE[1];
.global .align 1 .b8 _ZN41_INTERNAL_5f073da1_4_k_cu_8d4eabfa_1659764cuda3std3__45__cpo3endE[1];
.global .align 1 .b8 _ZN41_INTERNAL_5f073da1_4_k_cu_8d4eabfa_1659764cuda3std3__45__cpo6cbeginE[1];
.global .align 1 .b8 _ZN41_INTERNAL_5f073da1_4_k_cu_8d4eabfa_1659764cuda3std3__45__cpo4cendE[1];
.global .align 1 .b8 _ZN41_INTERNAL_5f073da1_4_k_cu_8d4eabfa_1659764cuda3std3__45__cpo6rbeginE[1];
.global .align 1 .b8 _ZN41_INTERNAL_5f073da1_4_k_cu_8d4eabfa_1659764cuda3std3__45__cpo4rendE[1];
.global .align 1 .b8 _ZN41_INTERNAL_5f073da1_4_k_cu_8d4eabfa_1659764cuda3std3__45__cpo7crbeginE[1];
.global .align 1 .b8 _ZN41_INTERNAL_5f073da1_4_k_cu_8d4eabfa_1659764cuda3std3__45__cpo5crendE[1];
.global .align 1 .b8 _ZN41_INTERNAL_5f073da1_4_k_cu_8d4eabfa_1659764cuda3std3__443_GLOBAL__N__5f073da1_4_k_cu_8d4eabfa_1659766ignoreE[1];
.global .align 1 .b8 _ZN41_INTERNAL_5f073da1_4_k_cu_8d4eabfa_1659764cuda3std3__419piecewise_constructE[1];
.global .align 1 .b8 _ZN41_INTERNAL_5f073da1_4_k_cu_8d4eabfa_1659764cuda3std3__48in_placeE[1];
.global .align 1 .b8 _ZN41_INTERNAL_5f073da1_4_k_cu_8d4eabfa_1659764cuda3std3__420unreachable_sentinelE[1];
.global .align 1 .b8 _ZN41_INTERNAL_5f073da1_4_k_cu_8d4eabfa_1659764cuda3std3__47nulloptE[1];
.global .align 1 .b8 _ZN41_INTERNAL_5f073da1_4_k_cu_8d4eabfa_1659764cuda3std3__48unexpectE[1];
.global .align 1 .b8 _ZN41_INTERNAL_5f073da1_4_k_cu_8d4eabfa_1659764cuda3std6ranges3__45__cpo4swapE[1];
.global .align 1 .b8 _ZN41_INTERNAL_5f073da1_4_k_cu_8d4eabfa_1659764cuda3std6ranges3__45__cpo9iter_moveE[1];
.global .align 1 .b8 _ZN41_INTERNAL_5f073da1_4_k_cu_8d4eabfa_1659764cuda3std6ranges3__45__cpo5beginE[1];
.global .align 1 .b8 _ZN41_INTERNAL_5f073da1_4_k_cu_8d4eabfa_1659764cuda3std6ranges3__45__cpo3endE[1];
.global .align 1 .b8 _ZN41_INTERNAL_5f073da1_4_k_cu_8d4eabfa_1659764cuda3std6ranges3__45__cpo6cbeginE[1];
.global .align 1 .b8 _ZN41_INTERNAL_5f073da1_4_k_cu_8d4eabfa_1659764cuda3std6ranges3__45__cpo4cendE[1];
.global .align 1 .b8 _ZN41_INTERNAL_5f073da1_4_k_cu_8d4eabfa_1659764cuda3std6ranges3__45__cpo7advanceE[1];
.global .align 1 .b8 _ZN41_INTERNAL_5f073da1_4_k_cu_8d4eabfa_1659764cuda3std6ranges3__45__cpo9iter_swapE[1];
.global .align 1 .b8 _ZN41_INTERNAL_5f073da1_4_k_cu_8d4eabfa_1659764cuda3std6ranges3__45__cpo4nextE[1];
.global .align 1 .b8 _ZN41_INTERNAL_5f073da1_4_k_cu_8d4eabfa_1659764cuda3std6ranges3__45__cpo4prevE[1];
.global .align 1 .b8 _ZN41_INTERNAL_5f073da1_4_k_cu_8d4eabfa_1659764cuda3std6ranges3__45__cpo4dataE[1];
.global .align 1 .b8 _ZN41_INTERNAL_5f073da1_4_k_cu_8d4eabfa_1659764cuda3std6ranges3__45__cpo5cdataE[1];
.global .align 1 .b8 _ZN41_INTERNAL_5f073da1_4_k_cu_8d4eabfa_1659764cuda3std6ranges3__45__cpo4sizeE[1];
.global .align 1 .b8 _ZN41_INTERNAL_5f073da1_4_k_cu_8d4eabfa_1659764cuda3std6ranges3__45__cpo5ssizeE[1];
.global .align 1 .b8 _ZN41_INTERNAL_5f073da1_4_k_cu_8d4eabfa_1659764cuda3std6ranges3__45__cpo8distanceE[1];
.global .align 1 .b8 _ZN41_INTERNAL_5f073da1_4_k_cu_8d4eabfa_1659766thrust24THRUST_300001_SM_1000_NS6system6detail10sequential3seqE[1];
.global .align 1 .b8 _ZN41_INTERNAL_5f073da1_4_k_cu_8d4eabfa_1659766thrust24THRUST_300001_SM_1000_NS12placeholders2_1E[1];
.global .align 1 .b8 _ZN41_INTERNAL_5f073da1_4_k_cu_8d4eabfa_1659766thrust24THRUST_300001_SM_1000_NS12placeholders2_2E[1];
.global .align 1 .b8 _ZN41_INTERNAL_5f073da1_4_k_cu_8d4eabfa_1659766thrust24THRUST_300001_SM_1000_NS12placeholders2_3E[1];
.global .align 1 .b8 _ZN41_INTERNAL_5f073da1_4_k_cu_8d4eabfa_1659766thrust24THRUST_300001_SM_1000_NS12placeholders2_4E[1];
.global .align 1 .b8 _ZN41_INTERNAL_5f073da1_4_k_cu_8d4eabfa_1659766thrust24THRUST_300001_SM_1000_NS12placeholders2_5E[1];
.global .align 1 .b8 _ZN41_INTERNAL_5f073da1_4_k_cu_8d4eabfa_1659766thrust24THRUST_300001_SM_1000_NS12placeholders2_6E[1];
.global .align 1 .b8 _ZN41_INTERNAL_5f073da1_4_k_cu_8d4eabfa_1659766thrust24THRUST_300001_SM_1000_NS12placeholders2_7E[1];
.global .align 1 .b8 _ZN41_INTERNAL_5f073da1_4_k_cu_8d4eabfa_1659766thrust24THRUST_300001_SM_1000_NS12placeholders2_8E[1];
.global .align 1 .b8 _ZN41_INTERNAL_5f073da1_4_k_cu_8d4eabfa_1659766thrust24THRUST_300001_SM_1000_NS12placeholders2_9E[1];
.global .align 1 .b8 _ZN41_INTERNAL_5f073da1_4_k_cu_8d4eabfa_1659766thrust24THRUST_300001_SM_1000_NS12placeholders3_10E[1];

.visible .entry _ZN3cub18CUB_300001_SM_10006detail11EmptyKernelIvEEvv()
{


	ret;

}


// ===== COMPILED SASS (sm_100) =====

	.target	sm_100

	.elftype	@"ET_EXEC"


//--------------------- .note.nv.tkinfo           --------------------------
	.section	.note.nv.tkinfo,"",@"SHT_NOTE"
	.sectionflags	@"SHF_NOTE_NV_TKINFO"
	.tkinfo
        /*0018*/ 	.word	0x00000002
        /*0030*/ 	.string	""
        /*0030*/ 	.string	"ptxas"
        /*0030*/ 	.string	"Cuda compilation tools, release 13.0, V13.0.88"
        /*0030*/ 	.string	"Build cuda_13.0.r13.0/compiler.36424714_0"
        /*0030*/ 	.string	"-arch sm_100 -m 64 "



//--------------------- .note.nv.cuinfo           --------------------------
	.section	.note.nv.cuinfo,"",@"SHT_NOTE"
	.sectionflags	@"SHF_NOTE_NV_CUINFO"
        /*0018*/ 	.short	0x0002
        /*001a*/ 	.short	0x0064
        /*001c*/ 	.short	0x0082
	.zero		2


//--------------------- .nv.info                  --------------------------
	.section	.nv.info,"",@"SHT_CUDA_INFO"
	.align	4


	//----- nvinfo : EIATTR_REGCOUNT
	.align		4
        /*0000*/ 	.byte	0x04, 0x2f
        /*0002*/ 	.short	(.L_41 - .L_40)
	.align		4
.L_40:
        /*0004*/ 	.word	index@(_ZN3cub18CUB_300001_SM_10006detail11EmptyKernelIvEEvv)
        /*0008*/ 	.word	0x00000004


	//----- nvinfo : EIATTR_FRAME_SIZE
	.align		4
.L_41:
        /*000c*/ 	.byte	0x04, 0x11
        /*000e*/ 	.short	(.L_43 - .L_42)
	.align		4
.L_42:
        /*0010*/ 	.word	index@(_ZN3cub18CUB_300001_SM_10006detail11EmptyKernelIvEEvv)
        /*0014*/ 	.word	0x00000000


	//----- nvinfo : EIATTR_MIN_STACK_SIZE
	.align		4
.L_43:
        /*0018*/ 	.byte	0x04, 0x12
        /*001a*/ 	.short	(.L_45 - .L_44)
	.align		4
.L_44:
        /*001c*/ 	.word	index@(_ZN3cub18CUB_300001_SM_10006detail11EmptyKernelIvEEvv)
        /*0020*/ 	.word	0x00000000
.L_45:


//--------------------- .nv.compat                --------------------------
	.section	.nv.compat,"",@"SHT_CUDA_COMPAT_INFO"
	.align	4
        /*0000*/ 	.byte	0x02, 0x09, 0x00, 0x00, 0x02, 0x02, 0x01, 0x00, 0x02, 0x05, 0x05, 0x00, 0x03, 0x07, 0x01, 0x01
        /*0010*/ 	.byte	0x02, 0x03, 0x00, 0x00, 0x02, 0x06, 0x01, 0x00, 0x04, 0x0b, 0x08, 0x00, 0x09, 0x00, 0x00, 0x00
        /*0020*/ 	.byte	0x00, 0x00, 0x00, 0x00


//--------------------- .nv.info._ZN3cub18CUB_300001_SM_10006detail11EmptyKernelIvEEvv --------------------------
	.section	.nv.info._ZN3cub18CUB_300001_SM_10006detail11EmptyKernelIvEEvv,"",@"SHT_CUDA_INFO"
	.sectionflags	@""
	.align	4


	//----- nvinfo : EIATTR_CUDA_API_VERSION
	.align		4
        /*0000*/ 	.byte	0x04, 0x37
        /*0002*/ 	.short	(.L_47 - .L_46)
.L_46:
        /*0004*/ 	.word	0x00000082


	//----- nvinfo : EIATTR_SPARSE_MMA_MASK
	.align		4
.L_47:
        /*0008*/ 	.byte	0x03, 0x50
        /*000a*/ 	.short	0x0000


	//----- nvinfo : EIATTR_MAXREG_COUNT
	.align		4
        /*000c*/ 	.byte	0x03, 0x1b
        /*000e*/ 	.short	0x00ff


	//----- nvinfo : EIATTR_MERCURY_ISA_VERSION
	.align		4
        /*0010*/ 	.byte	0x03, 0x5f
        /*0012*/ 	.short	0x0101


	//----- nvinfo : EIATTR_VRC_CTA_INIT_COUNT
	.align		4
        /*0014*/ 	.byte	0x02, 0x4a
	.zero		1
	.zero		1


	//----- nvinfo : EIATTR_EXIT_INSTR_OFFSETS
	.align		4
        /*0018*/ 	.byte	0x04, 0x1c
        /*001a*/ 	.short	(.L_49 - .L_48)


	//   ....[0]....
.L_48:
        /*001c*/ 	.word	0x00000010


	//----- nvinfo : EIATTR_SW_WAR
	.align		4
.L_49:
        /*0020*/ 	.byte	0x04, 0x36
        /*0022*/ 	.short	(.L_51 - .L_50)
.L_50:
        /*0024*/ 	.word	0x00000008
.L_51:


//--------------------- .nv.callgraph             --------------------------
	.section	.nv.callgraph,"",@"SHT_CUDA_CALLGRAPH"
	.align	4
	.sectionentsize	8
	.align		4
        /*0000*/ 	.word	0x00000000
	.align		4
        /*0004*/ 	.word	0xffffffff
	.align		4
        /*0008*/ 	.word	0x00000000
	.align		4
        /*000c*/ 	.word	0xfffffffe
	.align		4
        /*0010*/ 	.word	0x00000000
	.align		4
        /*0014*/ 	.word	0xfffffffd
	.align		4
        /*0018*/ 	.word	0x00000000
	.align		4
        /*001c*/ 	.word	0xfffffffc


//--------------------- .nv.constant4             --------------------------
	.section	.nv.constant4,"a",@progbits
	.align	8
	.align		8
.nv.constant4:
        /*0000*/ 	.dword	_ZN41_INTERNAL_5f073da1_4_k_cu_8d4eabfa_1662844cuda3std3__45__cpo5beginE
	.align		8
        /*0008*/ 	.dword	_ZN41_INTERNAL_5f073da1_4_k_cu_8d4eabfa_1662844cuda3std3__45__cpo3endE
	.align		8
        /*0010*/ 	.dword	_ZN41_INTERNAL_5f073da1_4_k_cu_8d4eabfa_1662844cuda3std3__45__cpo6cbeginE
	.align		8
        /*0018*/ 	.dword	_ZN41_INTERNAL_5f073da1_4_k_cu_8d4eabfa_1662844cuda3std3__45__cpo4cendE
	.align		8
        /*0020*/ 	.dword	_ZN41_INTERNAL_5f073da1_4_k_cu_8d4eabfa_1662844cuda3std3__45__cpo6rbeginE
	.align		8
        /*0028*/ 	.dword	_ZN41_INTERNAL_5f073da1_4_k_cu_8d4eabfa_1662844cuda3std3__45__cpo4rendE
	.align		8
        /*0030*/ 	.dword	_ZN41_INTERNAL_5f073da1_4_k_cu_8d4eabfa_1662844cuda3std3__45__cpo7crbeginE
	.align		8
        /*0038*/ 	.dword	_ZN41_INTERNAL_5f073da1_4_k_cu_8d4eabfa_1662844cuda3std3__45__cpo5crendE
	.align		8
        /*0040*/ 	.dword	_ZN41_INTERNAL_5f073da1_4_k_cu_8d4eabfa_1662844cuda3std3__443_GLOBAL__N__5f073da1_4_k_cu_8d4eabfa_1662846ignoreE
	.align		8
        /*0048*/ 	.dword	_ZN41_INTERNAL_5f073da1_4_k_cu_8d4eabfa_1662844cuda3std3__419piecewise_constructE
	.align		8
        /*0050*/ 	.dword	_ZN41_INTERNAL_5f073da1_4_k_cu_8d4eabfa_1662844cuda3std3__48in_placeE
	.align		8
        /*0058*/ 	.dword	_ZN41_INTERNAL_5f073da1_4_k_cu_8d4eabfa_1662844cuda3std3__420unreachable_sentinelE
	.align		8
        /*0060*/ 	.dword	_ZN41_INTERNAL_5f073da1_4_k_cu_8d4eabfa_1662844cuda3std3__47nulloptE
	.align		8
        /*0068*/ 	.dword	_ZN41_INTERNAL_5f073da1_4_k_cu_8d4eabfa_1662844cuda3std3__48unexpectE
	.align		8
        /*0070*/ 	.dword	_ZN41_INTERNAL_5f073da1_4_k_cu_8d4eabfa_1662844cuda3std6ranges3__45__cpo4swapE
	.align		8
        /*0078*/ 	.dword	_ZN41_INTERNAL_5f073da1_4_k_cu_8d4eabfa_1662844cuda3std6ranges3__45__cpo9iter_moveE
	.align		8
        /*0080*/ 	.dword	_ZN41_INTERNAL_5f073da1_4_k_cu_8d4eabfa_1662844cuda3std6ranges3__45__cpo5beginE
	.align		8
        /*0088*/ 	.dword	_ZN41_INTERNAL_5f073da1_4_k_cu_8d4eabfa_1662844cuda3std6ranges3__45__cpo3endE
	.align		8
        /*0090*/ 	.dword	_ZN41_INTERNAL_5f073da1_4_k_cu_8d4eabfa_1662844cuda3std6ranges3__45__cpo6cbeginE
	.align		8
        /*0098*/ 	.dword	_ZN41_INTERNAL_5f073da1_4_k_cu_8d4eabfa_1662844cuda3std6ranges3__45__cpo4cendE
	.align		8
        /*00a0*/ 	.dword	_ZN41_INTERNAL_5f073da1_4_k_cu_8d4eabfa_1662844cuda3std6ranges3__45__cpo7advanceE
	.align		8
        /*00a8*/ 	.dword	_ZN41_INTERNAL_5f073da1_4_k_cu_8d4eabfa_1662844cuda3std6ranges3__45__cpo9iter_swapE
	.align		8
        /*00b0*/ 	.dword	_ZN41_INTERNAL_5f073da1_4_k_cu_8d4eabfa_1662844cuda3std6ranges3__45__cpo4nextE
	.align		8
        /*00b8*/ 	.dword	_ZN41_INTERNAL_5f073da1_4_k_cu_8d4eabfa_1662844cuda3std6ranges3__45__cpo4prevE
	.align		8
        /*00c0*/ 	.dword	_ZN41_INTERNAL_5f073da1_4_k_cu_8d4eabfa_1662844cuda3std6ranges3__45__cpo4dataE
	.align		8
        /*00c8*/ 	.dword	_ZN41_INTERNAL_5f073da1_4_k_cu_8d4eabfa_1662844cuda3std6ranges3__45__cpo5cdataE
	.align		8
        /*00d0*/ 	.dword	_ZN41_INTERNAL_5f073da1_4_k_cu_8d4eabfa_1662844cuda3std6ranges3__45__cpo4sizeE
	.align		8
        /*00d8*/ 	.dword	_ZN41_INTERNAL_5f073da1_4_k_cu_8d4eabfa_1662844cuda3std6ranges3__45__cpo5ssizeE
	.align		8
        /*00e0*/ 	.dword	_ZN41_INTERNAL_5f073da1_4_k_cu_8d4eabfa_1662844cuda3std6ranges3__45__cpo8distanceE
	.align		8
        /*00e8*/ 	.dword	_ZN41_INTERNAL_5f073da1_4_k_cu_8d4eabfa_1662846thrust24THRUST_300001_SM_1000_NS6system6detail10sequential3seqE
	.align		8
        /*00f0*/ 	.dword	_ZN41_INTERNAL_5f073da1_4_k_cu_8d4eabfa_1662846thrust24THRUST_300001_SM_1000_NS12placeholders2_1E
	.align		8
        /*00f8*/ 	.dword	_ZN41_INTERNAL_5f073da1_4_k_cu_8d4eabfa_1662846thrust24THRUST_300001_SM_1000_NS12placeholders2_2E
	.align		8
        /*0100*/ 	.dword	_ZN41_INTERNAL_5f073da1_4_k_cu_8d4eabfa_1662846thrust24THRUST_300001_SM_1000_NS12placeholders2_3E
	.align		8
        /*0108*/ 	.dword	_ZN41_INTERNAL_5f073da1_4_k_cu_8d4eabfa_1662846thrust24THRUST_300001_SM_1000_NS12placeholders2_4E
	.align		8
        /*0110*/ 	.dword	_ZN41_INTERNAL_5f073da1_4_k_cu_8d4eabfa_1662846thrust24THRUST_300001_SM_1000_NS12placeholders2_5E
	.align		8
        /*0118*/ 	.dword	_ZN41_INTERNAL_5f073da1_4_k_cu_8d4eabfa_1662846thrust24THRUST_300001_SM_1000_NS12placeholders2_6E
	.align		8
        /*0120*/ 	.dword	_ZN41_INTERNAL_5f073da1_4_k_cu_8d4eabfa_1662846thrust24THRUST_300001_SM_1000_NS12placeholders2_7E
	.align		8
        /*0128*/ 	.dword	_ZN41_INTERNAL_5f073da1_4_k_cu_8d4eabfa_1662846thrust24THRUST_300001_SM_1000_NS12placeholders2_8E
	.align		8
        /*0130*/ 	.dword	_ZN41_INTERNAL_5f073da1_4_k_cu_8d4eabfa_1662846thrust24THRUST_300001_SM_1000_NS12placeholders2_9E
	.align		8
        /*0138*/ 	.dword	_ZN41_INTERNAL_5f073da1_4_k_cu_8d4eabfa_1662846thrust24THRUST_300001_SM_1000_NS12placeholders3_10E


//--------------------- .text._ZN3cub18CUB_300001_SM_10006detail11EmptyKernelIvEEvv --------------------------
	.section	.text._ZN3cub18CUB_300001_SM_10006detail11EmptyKernelIvEEvv,"ax",@progbits
	.align	128
        .global         _ZN3cub18CUB_300001_SM_10006detail11EmptyKernelIvEEvv
        .type           _ZN3cub18CUB_300001_SM_10006detail11EmptyKernelIvEEvv,@function
        .size           _ZN3cub18CUB_300001_SM_10006detail11EmptyKernelIvEEvv,(.L_x_1 - _ZN3cub18CUB_300001_SM_10006detail11EmptyKernelIvEEvv)
        .other          _ZN3cub18CUB_300001_SM_10006detail11EmptyKernelIvEEvv,@"STO_CUDA_ENTRY STV_DEFAULT"
_ZN3cub18CUB_300001_SM_10006detail11EmptyKernelIvEEvv:
.text._ZN3cub18CUB_300001_SM_10006detail11EmptyKernelIvEEvv:
[----:B------:R-:W-:Y:S01]  /*0000*/  LDC R1, c[0x0][0x37c] ;  /* 0x0000df00ff017b82 */ /* 0x000fe20000000800 */
[----:B------:R-:W-:Y:S05]  /*0010*/  EXIT ;  /* 0x000000000000794d */ /* 0x000fea0003800000 */
.L_x_0:
[----:B------:R-:W-:-:S00]  /*0020*/  BRA `(.L_x_0) ;  /* 0xfffffffc00fc7947 */ /* 0x000fc0000383ffff */
[----:B------:R-:W-:-:S00]  /*0030*/  NOP ;  /* 0x0000000000007918 */ /* 0x000fc00000000000 */
        /* <DEDUP_REMOVED lines=12> */
.L_x_1:


//--------------------- .nv.shared.reserved.0     --------------------------
	.section	.nv.shared.reserved.0,"aw",@nobits
	.weak		__nv_reservedSMEM_offset_0_alias
	.size		__nv_reservedSMEM_offset_0_alias, 0, 64
	.other		__nv_reservedSMEM_offset_0_alias,@"STO_CUDA_RESERVED_SHARED STV_DEFAULT"
__nv_reservedSMEM_offset_0_alias:
	.zero		0
	.zero		64


//--------------------- .nv.global                --------------------------
	.section	.nv.global,"aw",@nobits
.nv.global:
	.type		_ZN41_INTERNAL_5f073da1_4_k_cu_8d4eabfa_1662846thrust24THRUST_300001_SM_1000_NS12placeholders2_5E,@object
	.size		_ZN41_INTERNAL_5f073da1_4_k_cu_8d4eabfa_1662846thrust24THRUST_300001_SM_1000_NS12placeholders2_5E,(_ZN41_INTERNAL_5f073da1_4_k_cu_8d4eabfa_1662844cuda3std3__45__cpo6cbeginE - _ZN41_INTERNAL_5f073da1_4_k_cu_8d4eabfa_1662846thrust24THRUST_300001_SM_1000_NS12placeholders2_5E)
_ZN41_INTERNAL_5f073da1_4_k_cu_8d4eabfa_1662846thrust24THRUST_300001_SM_1000_NS12placeholders2_5E:
	.zero		1
	.type		_ZN41_INTERNAL_5f073da1_4_k_cu_8d4eabfa_1662844cuda3std3__45__cpo6cbeginE,@object
	.size		_ZN41_INTERNAL_5f073da1_4_k_cu_8d4eabfa_1662844cuda3std3__45__cpo6cbeginE,(_ZN41_INTERNAL_5f073da1_4_k_cu_8d4eabfa_1662844cuda3std6ranges3__45__cpo6cbeginE - _ZN41_INTERNAL_5f073da1_4_k_cu_8d4eabfa_1662844cuda3std3__45__cpo6cbeginE)
_ZN41_INTERNAL_5f073da1_4_k_cu_8d4eabfa_1662844cuda3std3__45__cpo6cbeginE:
	.zero		1
	.type		_ZN41_INTERNAL_5f073da1_4_k_cu_8d4eabfa_1662844cuda3std6ranges3__45__cpo6cbeginE,@object
	.size		_ZN41_INTERNAL_5f073da1_4_k_cu_8d4eabfa_1662844cuda3std6ranges3__45__cpo6cbeginE,(_ZN41_INTERNAL_5f073da1_4_k_cu_8d4eabfa_1662844cuda3std3__48in_placeE - _ZN41_INTERNAL_5f073da1_4_k_cu_8d4eabfa_1662844cuda3std6ranges3__45__cpo6cbeginE)
_ZN41_INTERNAL_5f073da1_4_k_cu_8d4eabfa_1662844cuda3std6ranges3__45__cpo6cbeginE:
	.zero		1
	.type		_ZN41_INTERNAL_5f073da1_4_k_cu_8d4eabfa_1662844cuda3std3__48in_placeE,@object
	.size		_ZN41_INTERNAL_5f073da1_4_k_cu_8d4eabfa_1662844cuda3std3__48in_placeE,(_ZN41_INTERNAL_5f073da1_4_k_cu_8d4eabfa_1662844cuda3std6ranges3__45__cpo4sizeE - _ZN41_INTERNAL_5f073da1_4_k_cu_8d4eabfa_1662844cuda3std3__48in_placeE)
_ZN41_INTERNAL_5f073da1_4_k_cu_8d4eabfa_1662844cuda3std3__48in_placeE:
	.zero		1
	.type		_ZN41_INTERNAL_5f073da1_4_k_cu_8d4eabfa_1662844cuda3std6ranges3__45__cpo4sizeE,@object
	.size		_ZN41_INTERNAL_5f073da1_4_k_cu_8d4eabfa_1662844cuda3std6ranges3__45__cpo4sizeE,(_ZN41_INTERNAL_5f073da1_4_k_cu_8d4eabfa_1662846thrust24THRUST_300001_SM_1000_NS12placeholders2_9E - _ZN41_INTERNAL_5f073da1_4_k_cu_8d4eabfa_1662844cuda3std6ranges3__45__cpo4sizeE)
_ZN41_INTERNAL_5f073da1_4_k_cu_8d4eabfa_1662844cuda3std6ranges3__45__cpo4sizeE:
	.zero		1
	.type		_ZN41_INTERNAL_5f073da1_4_k_cu_8d4eabfa_1662846thrust24THRUST_300001_SM_1000_NS12placeholders2_9E,@object
	.size		_ZN41_INTERNAL_5f073da1_4_k_cu_8d4eabfa_1662846thrust24THRUST_300001_SM_1000_NS12placeholders2_9E,(_ZN41_INTERNAL_5f073da1_4_k_cu_8d4eabfa_1662844cuda3std3__45__cpo7crbeginE - _ZN41_INTERNAL_5f073da1_4_k_cu_8d4eabfa_1662846thrust24THRUST_300001_SM_1000_NS12placeholders2_9E)
_ZN41_INTERNAL_5f073da1_4_k_cu_8d4eabfa_1662846thrust24THRUST_300001_SM_1000_NS12placeholders2_9E:
	.zero		1
	.type		_ZN41_INTERNAL_5f073da1_4_k_cu_8d4eabfa_1662844cuda3std3__45__cpo7crbeginE,@object
	.size		_ZN41_INTERNAL_5f073da1_4_k_cu_8d4eabfa_1662844cuda3std3__45__cpo7crbeginE,(_ZN41_INTERNAL_5f073da1_4_k_cu_8d4eabfa_1662844cuda3std6ranges3__45__cpo4nextE - _ZN41_INTERNAL_5f073da1_4_k_cu_8d4eabfa_1662844cuda3std3__45__cpo7crbeginE)
_ZN41_INTERNAL_5f073da1_4_k_cu_8d4eabfa_1662844cuda3std3__45__cpo7crbeginE:
	.zero		1
	.type		_ZN41_INTERNAL_5f073da1_4_k_cu_8d4eabfa_1662844cuda3std6ranges3__45__cpo4nextE,@object
	.size		_ZN41_INTERNAL_5f073da1_4_k_cu_8d4eabfa_1662844cuda3std6ranges3__45__cpo4nextE,(_ZN41_INTERNAL_5f073da1_4_k_cu_8d4eabfa_1662844cuda3std6ranges3__45__cpo4swapE - _ZN41_INTERNAL_5f073da1_4_k_cu_8d4eabfa_1662844cuda3std6ranges3__45__cpo4nextE)
_ZN41_INTERNAL_5f073da1_4_k_cu_8d4eabfa_1662844cuda3std6ranges3__45__cpo4nextE:
	.zero		1
	.type		_ZN41_INTERNAL_5f073da1_4_k_cu_8d4eabfa_1662844cuda3std6ranges3__45__cpo4swapE,@object
	.size		_ZN41_INTERNAL_5f073da1_4_k_cu_8d4eabfa_1662844cuda3std6ranges3__45__cpo4swapE,(_ZN41_INTERNAL_5f073da1_4_k_cu_8d4eabfa_1662846thrust24THRUST_300001_SM_1000_NS12placeholders2_1E - _ZN41_INTERNAL_5f073da1_4_k_cu_8d4eabfa_1662844cuda3std6ranges3__45__cpo4swapE)
_ZN41_INTERNAL_5f073da1_4_k_cu_8d4eabfa_1662844cuda3std6ranges3__45__cpo4swapE:
	.zero		1
	.type		_ZN41_INTERNAL_5f073da1_4_k_cu_8d4eabfa_1662846thrust24THRUST_300001_SM_1000_NS12placeholders2_1E,@object
	.size		_ZN41_INTERNAL_5f073da1_4_k_cu_8d4eabfa_1662846thrust24THRUST_300001_SM_1000_NS12placeholders2_1E,(_ZN41_INTERNAL_5f073da1_4_k_cu_8d4eabfa_1662846thrust24THRUST_300001_SM_1000_NS12placeholders2_3E - _ZN41_INTERNAL_5f073da1_4_k_cu_8d4eabfa_1662846thrust24THRUST_300001_SM_1000_NS12placeholders2_1E)
_ZN41_INTERNAL_5f073da1_4_k_cu_8d4eabfa_1662846thrust24THRUST_300001_SM_1000_NS12placeholders2_1E:
	.zero		1
	.type		_ZN41_INTERNAL_5f073da1_4_k_cu_8d4eabfa_1662846thrust24THRUST_300001_SM_1000_NS12placeholders2_3E,@object
	.size		_ZN41_INTERNAL_5f073da1_4_k_cu_8d4eabfa_1662846thrust24THRUST_300001_SM_1000_NS12placeholders2_3E,(_ZN41_INTERNAL_5f073da1_4_k_cu_8d4eabfa_1662844cuda3std3__45__cpo5beginE - _ZN41_INTERNAL_5f073da1_4_k_cu_8d4eabfa_1662846thrust24THRUST_300001_SM_1000_NS12placeholders2_3E)
_ZN41_INTERNAL_5f073da1_4_k_cu_8d4eabfa_1662846thrust24THRUST_300001_SM_1000_NS12placeholders2_3E:
	.zero		1
	.type		_ZN41_INTERNAL_5f073da1_4_k_cu_8d4eabfa_1662844cuda3std3__45__cpo5beginE,@object
	.size		_ZN41_INTERNAL_5f073da1_4_k_cu_8d4eabfa_1662844cuda3std3__45__cpo5beginE,(_ZN41_INTERNAL_5f073da1_4_k_cu_8d4eabfa_1662844cuda3std6ranges3__45__cpo5beginE - _ZN41_INTERNAL_5f073da1_4_k_cu_8d4eabfa_1662844cuda3std3__45__cpo5beginE)
_ZN41_INTERNAL_5f073da1_4_k_cu_8d4eabfa_1662844cuda3std3__45__cpo5beginE:
	.zero		1
	.type		_ZN41_INTERNAL_5f073da1_4_k_cu_8d4eabfa_1662844cuda3std6ranges3__45__cpo5beginE,@object
	.size		_ZN41_INTERNAL_5f073da1_4_k_cu_8d4eabfa_1662844cuda3std6ranges3__45__cpo5beginE,(_ZN41_INTERNAL_5f073da1_4_k_cu_8d4eabfa_1662844cuda3std3__443_GLOBAL__N__5f073da1_4_k_cu_8d4eabfa_1662846ignoreE - _ZN41_INTERNAL_5f073da1_4_k_cu_8d4eabfa_1662844cuda3std6ranges3__45__cpo5beginE)
_ZN41_INTERNAL_5f073da1_4_k_cu_8d4eabfa_1662844cuda3std6ranges3__45__cpo5beginE:
	.zero		1
	.type		_ZN41_INTERNAL_5f073da1_4_k_cu_8d4eabfa_1662844cuda3std3__443_GLOBAL__N__5f073da1_4_k_cu_8d4eabfa_1662846ignoreE,@object
	.size		_ZN41_INTERNAL_5f073da1_4_k_cu_8d4eabfa_1662844cuda3std3__443_GLOBAL__N__5f073da1_4_k_cu_8d4eabfa_1662846ignoreE,(_ZN41_INTERNAL_5f073da1_4_k_cu_8d4eabfa_1662844cuda3std6ranges3__45__cpo4dataE - _ZN41_INTERNAL_5f073da1_4_k_cu_8d4eabfa_1662844cuda3std3__443_GLOBAL__N__5f073da1_4_k_cu_8d4eabfa_1662846ignoreE)
_ZN41_INTERNAL_5f073da1_4_k_cu_8d4eabfa_1662844cuda3std3__443_GLOBAL__N__5f073da1_4_k_cu_8d4eabfa_1662846ignoreE:
	.zero		1
	.type		_ZN41_INTERNAL_5f073da1_4_k_cu_8d4eabfa_1662844cuda3std6ranges3__45__cpo4dataE,@object
	.size		_ZN41_INTERNAL_5f073da1_4_k_cu_8d4eabfa_1662844cuda3std6ranges3__45__cpo4dataE,(_ZN41_INTERNAL_5f073da1_4_k_cu_8d4eabfa_1662846thrust24THRUST_300001_SM_1000_NS12placeholders2_7E - _ZN41_INTERNAL_5f073da1_4_k_cu_8d4eabfa_1662844cuda3std6ranges3__45__cpo4dataE)
_ZN41_INTERNAL_5f073da1_4_k_cu_8d4eabfa_1662844cuda3std6ranges3__45__cpo4dataE:
	.zero		1
	.type		_ZN41_INTERNAL_5f073da1_4_k_cu_8d4eabfa_1662846thrust24THRUST_300001_SM_1000_NS12placeholders2_7E,@object
	.size		_ZN41_INTERNAL_5f073da1_4_k_cu_8d4eabfa_1662846thrust24THRUST_300001_SM_1000_NS12placeholders2_7E,(_ZN41_INTERNAL_5f073da1_4_k_cu_8d4eabfa_1662844cuda3std3__45__cpo6rbeginE - _ZN41_INTERNAL_5f073da1_4_k_cu_8d4eabfa_1662846thrust24THRUST_300001_SM_1000_NS12placeholders2_7E)
_ZN41_INTERNAL_5f073da1_4_k_cu_8d4eabfa_1662846thrust24THRUST_300001_SM_1000_NS12placeholders2_7E:
	.zero		1
	.type		_ZN41_INTERNAL_5f073da1_4_k_cu_8d4eabfa_1662844cuda3std3__45__cpo6rbeginE,@object
	.size		_ZN41_INTERNAL_5f073da1_4_k_cu_8d4eabfa_1662844cuda3std3__45__cpo6rbeginE,(_ZN41_INTERNAL_5f073da1_4_k_cu_8d4eabfa_1662844cuda3std6ranges3__45__cpo7advanceE - _ZN41_INTERNAL_5f073da1_4_k_cu_8d4eabfa_1662844cuda3std3__45__cpo6rbeginE)
_ZN41_INTERNAL_5f073da1_4_k_cu_8d4eabfa_1662844cuda3std3__45__cpo6rbeginE:
	.zero		1
	.type		_ZN41_INTERNAL_5f073da1_4_k_cu_8d4eabfa_1662844cuda3std6ranges3__45__cpo7advanceE,@object
	.size		_ZN41_INTERNAL_5f073da1_4_k_cu_8d4eabfa_1662844cuda3std6ranges3__45__cpo7advanceE,(_ZN41_INTERNAL_5f073da1_4_k_cu_8d4eabfa_1662844cuda3std3__47nulloptE - _ZN41_INTERNAL_5f073da1_4_k_cu_8d4eabfa_1662844cuda3std6ranges3__45__cpo7advanceE)
_ZN41_INTERNAL_5f073da1_4_k_cu_8d4eabfa_1662844cuda3std6ranges3__45__cpo7advanceE:
	.zero		1
	.type		_ZN41_INTERNAL_5f073da1_4_k_cu_8d4eabfa_1662844cuda3std3__47nulloptE,@object
	.size		_ZN41_INTERNAL_5f073da1_4_k_cu_8d4eabfa_1662844cuda3std3__47nulloptE,(_ZN41_INTERNAL_5f073da1_4_k_cu_8d4eabfa_1662844cuda3std6ranges3__45__cpo8distanceE - _ZN41_INTERNAL_5f073da1_4_k_cu_8d4eabfa_1662844cuda3std3__47nulloptE)
_ZN41_INTERNAL_5f073da1_4_k_cu_8d4eabfa_1662844cuda3std3__47nulloptE:
	.zero		1
	.type		_ZN41_INTERNAL_5f073da1_4_k_cu_8d4eabfa_1662844cuda3std6ranges3__45__cpo8distanceE,@object
	.size		_ZN41_INTERNAL_5f073da1_4_k_cu_8d4eabfa_1662844cuda3std6ranges3__45__cpo8distanceE,(_ZN41_INTERNAL_5f073da1_4_k_cu_8d4eabfa_1662846thrust24THRUST_300001_SM_1000_NS12placeholders2_6E - _ZN41_INTERNAL_5f073da1_4_k_cu_8d4eabfa_1662844cuda3std6ranges3__45__cpo8distanceE)
_ZN41_INTERNAL_5f073da1_4_k_cu_8d4eabfa_1662844cuda3std6ranges3__45__cpo8distanceE:
	.zero		1
	.type		_ZN41_INTERNAL_5f073da1_4_k_cu_8d4eabfa_1662846thrust24THRUST_300001_SM_1000_NS12placeholders2_6E,@object
	.size		_ZN41_INTERNAL_5f073da1_4_k_cu_8d4eabfa_1662846thrust24THRUST_300001_SM_1000_NS12placeholders2_6E,(_ZN41_INTERNAL_5f073da1_4_k_cu_8d4eabfa_1662844cuda3std3__45__cpo4cendE - _ZN41_INTERNAL_5f073da1_4_k_cu_8d4eabfa_1662846thrust24THRUST_300001_SM_1000_NS12placeholders2_6E)
_ZN41_INTERNAL_5f073da1_4_k_cu_8d4eabfa_1662846thrust24THRUST_300001_SM_1000_NS12placeholders2_6E:
	.zero		1
	.type		_ZN41_INTERNAL_5f073da1_4_k_cu_8d4eabfa_1662844cuda3std3__45__cpo4cendE,@object
	.size		_ZN41_INTERNAL_5f073da1_4_k_cu_8d4eabfa_1662844cuda3std3__45__cpo4cendE,(_ZN41_INTERNAL_5f073da1_4_k_cu_8d4eabfa_1662844cuda3std6ranges3__45__cpo4cendE - _ZN41_INTERNAL_5f073da1_4_k_cu_8d4eabfa_1662844cuda3std3__45__cpo4cendE)
_ZN41_INTERNAL_5f073da1_4_k_cu_8d4eabfa_1662844cuda3std3__45__cpo4cendE:
	.zero		1
	.type		_ZN41_INTERNAL_5f073da1_4_k_cu_8d4eabfa_1662844cuda3std6ranges3__45__cpo4cendE,@object
	.size		_ZN41_INTERNAL_5f073da1_4_k_cu_8d4eabfa_1662844cuda3std6ranges3__45__cpo4cendE,(_ZN41_INTERNAL_5f073da1_4_k_cu_8d4eabfa_1662844cuda3std3__420unreachable_sentinelE - _ZN41_INTERNAL_5f073da1_4_k_cu_8d4eabfa_1662844cuda3std6ranges3__45__cpo4cendE)
_ZN41_INTERNAL_5f073da1_4_k_cu_8d4eabfa_1662844cuda3std6ranges3__45__cpo4cendE:
	.zero		1
	.type		_ZN41_INTERNAL_5f073da1_4_k_cu_8d4eabfa_1662844cuda3std3__420unreachable_sentinelE,@object
	.size		_ZN41_INTERNAL_5f073da1_4_k_cu_8d4eabfa_1662844cuda3std3__420unreachable_sentinelE,(_ZN41_INTERNAL_5f073da1_4_k_cu_8d4eabfa_1662844cuda3std6ranges3__45__cpo5ssizeE - _ZN41_INTERNAL_5f073da1_4_k_cu_8d4eabfa_1662844cuda3std3__420unreachable_sentinelE)
_ZN41_INTERNAL_5f073da1_4_k_cu_8d4eabfa_1662844cuda3std3__420unreachable_sentinelE:
	.zero		1
	.type		_ZN41_INTERNAL_5f073da1_4_k_cu_8d4eabfa_1662844cuda3std6ranges3__45__cpo5ssizeE,@object
	.size		_ZN41_INTERNAL_5f073da1_4_k_cu_8d4eabfa_1662844cuda3std6ranges3__45__cpo5ssizeE,(_ZN41_INTERNAL_5f073da1_4_k_cu_8d4eabfa_1662846thrust24THRUST_300001_SM_1000_NS12placeholders3_10E - _ZN41_INTERNAL_5f073da1_4_k_cu_8d4eabfa_1662844cuda3std6ranges3__45__cpo5ssizeE)
_ZN41_INTERNAL_5f073da1_4_k_cu_8d4eabfa_1662844cuda3std6ranges3__45__cpo5ssizeE:
	.zero		1
	.type		_ZN41_INTERNAL_5f073da1_4_k_cu_8d4eabfa_1662846thrust24THRUST_300001_SM_1000_NS12placeholders3_10E,@object
	.size		_ZN41_INTERNAL_5f073da1_4_k_cu_8d4eabfa_1662846thrust24THRUST_300001_SM_1000_NS12placeholders3_10E,(_ZN41_INTERNAL_5f073da1_4_k_cu_8d4eabfa_1662844cuda3std3__45__cpo5crendE - _ZN41_INTERNAL_5f073da1_4_k_cu_8d4eabfa_1662846thrust24THRUST_300001_SM_1000_NS12placeholders3_10E)
_ZN41_INTERNAL_5f073da1_4_k_cu_8d4eabfa_1662846thrust24THRUST_300001_SM_1000_NS12placeholders3_10E:
	.zero		1
	.type		_ZN41_INTERNAL_5f073da1_4_k_cu_8d4eabfa_1662844cuda3std3__45__cpo5crendE,@object
	.size		_ZN41_INTERNAL_5f073da1_4_k_cu_8d4eabfa_1662844cuda3std3__45__cpo5crendE,(_ZN41_INTERNAL_5f073da1_4_k_cu_8d4eabfa_1662844cuda3std6ranges3__45__cpo4prevE - _ZN41_INTERNAL_5f073da1_4_k_cu_8d4eabfa_1662844cuda3std3__45__cpo5crendE)
_ZN41_INTERNAL_5f073da1_4_k_cu_8d4eabfa_1662844cuda3std3__45__cpo5crendE:
	.zero		1
	.type		_ZN41_INTERNAL_5f073da1_4_k_cu_8d4eabfa_1662844cuda3std6ranges3__45__cpo4prevE,@object
	.size		_ZN41_INTERNAL_5f073da1_4_k_cu_8d4eabfa_1662844cuda3std6ranges3__45__cpo4prevE,(_ZN41_INTERNAL_5f073da1_4_k_cu_8d4eabfa_1662844cuda3std6ranges3__45__cpo9iter_moveE - _ZN41_INTERNAL_5f073da1_4_k_cu_8d4eabfa_1662844cuda3std6ranges3__45__cpo4prevE)
_ZN41_INTERNAL_5f073da1_4_k_cu_8d4eabfa_1662844cuda3std6ranges3__45__cpo4prevE:
	.zero		1
	.type		_ZN41_INTERNAL_5f073da1_4_k_cu_8d4eabfa_1662844cuda3std6ranges3__45__cpo9iter_moveE,@object
	.size		_ZN41_INTERNAL_5f073da1_4_k_cu_8d4eabfa_1662844cuda3std6ranges3__45__cpo9iter_moveE,(_ZN41_INTERNAL_5f073da1_4_k_cu_8d4eabfa_1662846thrust24THRUST_300001_SM_1000_NS12placeholders2_2E - _ZN41_INTERNAL_5f073da1_4_k_cu_8d4eabfa_1662844cuda3std6ranges3__45__cpo9iter_moveE)
_ZN41_INTERNAL_5f073da1_4_k_cu_8d4eabfa_1662844cuda3std6ranges3__45__cpo9iter_moveE:
	.zero		1
	.type		_ZN41_INTERNAL_5f073da1_4_k_cu_8d4eabfa_1662846thrust24THRUST_300001_SM_1000_NS12placeholders2_2E,@object
	.size		_ZN41_INTERNAL_5f073da1_4_k_cu_8d4eabfa_1662846thrust24THRUST_300001_SM_1000_NS12placeholders2_2E,(_ZN41_INTERNAL_5f073da1_4_k_cu_8d4eabfa_1662846thrust24THRUST_300001_SM_1000_NS12placeholders2_4E - _ZN41_INTERNAL_5f073da1_4_k_cu_8d4eabfa_1662846thrust24THRUST_300001_SM_1000_NS12placeholders2_2E)
_ZN41_INTERNAL_5f073da1_4_k_cu_8d4eabfa_1662846thrust24THRUST_300001_SM_1000_NS12placeholders2_2E:
	.zero		1
	.type		_ZN41_INTERNAL_5f073da1_4_k_cu_8d4eabfa_1662846thrust24THRUST_300001_SM_1000_NS12placeholders2_4E,@object
	.size		_ZN41_INTERNAL_5f073da1_4_k_cu_8d4eabfa_1662846thrust24THRUST_300001_SM_1000_NS12placeholders2_4E,(_ZN41_INTERNAL_5f073da1_4_k_cu_8d4eabfa_1662844cuda3std3__45__cpo3endE - _ZN41_INTERNAL_5f073da1_4_k_cu_8d4eabfa_1662846thrust24THRUST_300001_SM_1000_NS12placeholders2_4E)
_ZN41_INTERNAL_5f073da1_4_k_cu_8d4eabfa_1662846thrust24THRUST_300001_SM_1000_NS12placeholders2_4E:
	.zero		1
	.type		_ZN41_INTERNAL_5f073da1_4_k_cu_8d4eabfa_1662844cuda3std3__45__cpo3endE,@object
	.size		_ZN41_INTERNAL_5f073da1_4_k_cu_8d4eabfa_1662844cuda3std3__45__cpo3endE,(_ZN41_INTERNAL_5f073da1_4_k_cu_8d4eabfa_1662844cuda3std6ranges3__45__cpo3endE - _ZN41_INTERNAL_5f073da1_4_k_cu_8d4eabfa_1662844cuda3std3__45__cpo3endE)
_ZN41_INTERNAL_5f073da1_4_k_cu_8d4eabfa_1662844cuda3std3__45__cpo3endE:
	.zero		1
	.type		_ZN41_INTERNAL_5f073da1_4_k_cu_8d4eabfa_1662844cuda3std6ranges3__45__cpo3endE,@object
	.size		_ZN41_INTERNAL_5f073da1_4_k_cu_8d4eabfa_1662844cuda3std6ranges3__45__cpo3endE,(_ZN41_INTERNAL_5f073da1_4_k_cu_8d4eabfa_1662844cuda3std3__419piecewise_constructE - _ZN41_INTERNAL_5f073da1_4_k_cu_8d4eabfa_1662844cuda3std6ranges3__45__cpo3endE)
_ZN41_INTERNAL_5f073da1_4_k_cu_8d4eabfa_1662844cuda3std6ranges3__45__cpo3endE:
	.zero		1
	.type		_ZN41_INTERNAL_5f073da1_4_k_cu_8d4eabfa_1662844cuda3std3__419piecewise_constructE,@object
	.size		_ZN41_INTERNAL_5f073da1_4_k_cu_8d4eabfa_1662844cuda3std3__419piecewise_constructE,(_ZN41_INTERNAL_5f073da1_4_k_cu_8d4eabfa_1662844cuda3std6ranges3__45__cpo5cdataE - _ZN41_INTERNAL_5f073da1_4_k_cu_8d4eabfa_1662844cuda3std3__419piecewise_constructE)
_ZN41_INTERNAL_5f073da1_4_k_cu_8d4eabfa_1662844cuda3std3__419piecewise_constructE:
	.zero		1
	.type		_ZN41_INTERNAL_5f073da1_4_k_cu_8d4eabfa_1662844cuda3std6ranges3__45__cpo5cdataE,@object
	.size		_ZN41_INTERNAL_5f073da1_4_k_cu_8d4eabfa_1662844cuda3std6ranges3__45__cpo5cdataE,(_ZN41_INTERNAL_5f073da1_4_k_cu_8d4eabfa_1662846thrust24THRUST_300001_SM_1000_NS12placeholders2_8E - _ZN41_INTERNAL_5f073da1_4_k_cu_8d4eabfa_1662844cuda3std6ranges3__45__cpo5cdataE)
_ZN41_INTERNAL_5f073da1_4_k_cu_8d4eabfa_1662844cuda3std6ranges3__45__cpo5cdataE:
	.zero		1
	.type		_ZN41_INTERNAL_5f073da1_4_k_cu_8d4eabfa_1662846thrust24THRUST_300001_SM_1000_NS12placeholders2_8E,@object
	.size		_ZN41_INTERNAL_5f073da1_4_k_cu_8d4eabfa_1662846thrust24THRUST_300001_SM_1000_NS12placeholders2_8E,(_ZN41_INTERNAL_5f073da1_4_k_cu_8d4eabfa_1662844cuda3std3__45__cpo4rendE - _ZN41_INTERNAL_5f073da1_4_k_cu_8d4eabfa_1662846thrust24THRUST_300001_SM_1000_NS12placeholders2_8E)
_ZN41_INTERNAL_5f073da1_4_k_cu_8d4eabfa_1662846thrust24THRUST_300001_SM_1000_NS12placeholders2_8E:
	.zero		1
	.type		_ZN41_INTERNAL_5f073da1_4_k_cu_8d4eabfa_1662844cuda3std3__45__cpo4rendE,@object
	.size		_ZN41_INTERNAL_5f073da1_4_k_cu_8d4eabfa_1662844cuda3std3__45__cpo4rendE,(_ZN41_INTERNAL_5f073da1_4_k_cu_8d4eabfa_1662844cuda3std6ranges3__45__cpo9iter_swapE - _ZN41_INTERNAL_5f073da1_4_k_cu_8d4eabfa_1662844cuda3std3__45__cpo4rendE)
_ZN41_INTERNAL_5f073da1_4_k_cu_8d4eabfa_1662844cuda3std3__45__cpo4rendE:
	.zero		1
	.type		_ZN41_INTERNAL_5f073da1_4_k_cu_8d4eabfa_1662844cuda3std6ranges3__45__cpo9iter_swapE,@object
	.size		_ZN41_INTERNAL_5f073da1_4_k_cu_8d4eabfa_1662844cuda3std6ranges3__45__cpo9iter_swapE,(_ZN41_INTERNAL_5f073da1_4_k_cu_8d4eabfa_1662844cuda3std3__48unexpectE - _ZN41_INTERNAL_5f073da1_4_k_cu_8d4eabfa_1662844cuda3std6ranges3__45__cpo9iter_swapE)
_ZN41_INTERNAL_5f073da1_4_k_cu_8d4eabfa_1662844cuda3std6ranges3__45__cpo9iter_swapE:
	.zero		1
	.type		_ZN41_INTERNAL_5f073da1_4_k_cu_8d4eabfa_1662844cuda3std3__48unexpectE,@object
	.size		_ZN41_INTERNAL_5f073da1_4_k_cu_8d4eabfa_1662844cuda3std3__48unexpectE,(_ZN41_INTERNAL_5f073da1_4_k_cu_8d4eabfa_1662846thrust24THRUST_300001_SM_1000_NS6system6detail10sequential3seqE - _ZN41_INTERNAL_5f073da1_4_k_cu_8d4eabfa_1662844cuda3std3__48unexpectE)
_ZN41_INTERNAL_5f073da1_4_k_cu_8d4eabfa_1662844cuda3std3__48unexpectE:
	.zero		1
	.type		_ZN41_INTERNAL_5f073da1_4_k_cu_8d4eabfa_1662846thrust24THRUST_300001_SM_1000_NS6system6detail10sequential3seqE,@object
	.size		_ZN41_INTERNAL_5f073da1_4_k_cu_8d4eabfa_1662846thrust24THRUST_300001_SM_1000_NS6system6detail10sequential3seqE,(.L_29 - _ZN41_INTERNAL_5f073da1_4_k_cu_8d4eabfa_1662846thrust24THRUST_300001_SM_1000_NS6system6detail10sequential3seqE)
_ZN41_INTERNAL_5f073da1_4_k_cu_8d4eabfa_1662846thrust24THRUST_300001_SM_1000_NS6system6detail10sequential3seqE:
	.zero		1
.L_29:


//--------------------- .nv.constant0._ZN3cub18CUB_300001_SM_10006detail11EmptyKernelIvEEvv --------------------------
	.section	.nv.constant0._ZN3cub18CUB_300001_SM_10006detail11EmptyKernelIvEEvv,"a",@progbits
	.sectionflags	@""
	.align	4
.nv.constant0._ZN3cub18CUB_300001_SM_10006detail11EmptyKernelIvEEvv:
	.zero		896


//--------------------- SYMBOLS --------------------------

	.type		.nv.reservedSmem.offset0,@object
	.size		.nv.reservedSmem.offset0,0x4
